//
// Generated by NVIDIA NVVM Compiler
//
// Compiler Build ID: CL-36424714
// Cuda compilation tools, release 13.0, V13.0.88
// Based on NVVM 20.0.0
//

.version 9.0
.target sm_100
.address_size 64

	// .globl	_Z18vecSubScalarKernelPKfPffi

.visible .entry _Z18vecSubScalarKernelPKfPffi(
	.param .u64 .ptr .align 1 _Z18vecSubScalarKernelPKfPffi_param_0,
	.param .u64 .ptr .align 1 _Z18vecSubScalarKernelPKfPffi_param_1,
	.param .f32 _Z18vecSubScalarKernelPKfPffi_param_2,
	.param .u32 _Z18vecSubScalarKernelPKfPffi_param_3
)
{
	.reg .pred 	%p<2>;
	.reg .b32 	%r<6>;
	.reg .b32 	%f<4>;
	.reg .b64 	%rd<8>;

	ld.param.u64 	%rd1, [_Z18vecSubScalarKernelPKfPffi_param_0];
	ld.param.u64 	%rd2, [_Z18vecSubScalarKernelPKfPffi_param_1];
	ld.param.f32 	%f1, [_Z18vecSubScalarKernelPKfPffi_param_2];
	ld.param.u32 	%r2, [_Z18vecSubScalarKernelPKfPffi_param_3];
	mov.u32 	%r3, %ctaid.x;
	mov.u32 	%r4, %ntid.x;
	mov.u32 	%r5, %tid.x;
	mad.lo.s32 	%r1, %r3, %r4, %r5;
	setp.ge.s32 	%p1, %r1, %r2;
	@%p1 bra 	$L__BB0_2;
	cvta.to.global.u64 	%rd3, %rd1;
	cvta.to.global.u64 	%rd4, %rd2;
	mul.wide.s32 	%rd5, %r1, 4;
	add.s64 	%rd6, %rd3, %rd5;
	ld.global.f32 	%f2, [%rd6];
	sub.f32 	%f3, %f2, %f1;
	add.s64 	%rd7, %rd4, %rd5;
	st.global.f32 	[%rd7], %f3;
$L__BB0_2:
	ret;

}


// ===== COMPILED SASS (sm_100) =====

	.target	sm_100

	.elftype	@"ET_EXEC"


//--------------------- .note.nv.tkinfo           --------------------------
	.section	.note.nv.tkinfo,"",@"SHT_NOTE"
	.sectionflags	@"SHF_NOTE_NV_TKINFO"
	.tkinfo
        /*0018*/ 	.word	0x00000002
        /*0030*/ 	.string	""
        /*0030*/ 	.string	"ptxas"
        /*0030*/ 	.string	"Cuda compilation tools, release 13.0, V13.0.88"
        /*0030*/ 	.string	"Build cuda_13.0.r13.0/compiler.36424714_0"
        /*0030*/ 	.string	"-arch sm_100 -m 64 "



//--------------------- .note.nv.cuinfo           --------------------------
	.section	.note.nv.cuinfo,"",@"SHT_NOTE"
	.sectionflags	@"SHF_NOTE_NV_CUINFO"
        /*0018*/ 	.short	0x0002
        /*001a*/ 	.short	0x0064
        /*001c*/ 	.short	0x0082
	.zero		2


//--------------------- .nv.info                  --------------------------
	.section	.nv.info,"",@"SHT_CUDA_INFO"
	.align	4


	//----- nvinfo : EIATTR_REGCOUNT
	.align		4
        /*0000*/ 	.byte	0x04, 0x2f
        /*0002*/ 	.short	(.L_1 - .L_0)
	.align		4
.L_0:
        /*0004*/ 	.word	index@(_Z18vecSubScalarKernelPKfPffi)
        /*0008*/ 	.word	0x0000000a


	//----- nvinfo : EIATTR_FRAME_SIZE
	.align		4
.L_1:
        /*000c*/ 	.byte	0x04, 0x11
        /*000e*/ 	.short	(.L_3 - .L_2)
	.align		4
.L_2:
        /*0010*/ 	.word	index@(_Z18vecSubScalarKernelPKfPffi)
        /*0014*/ 	.word	0x00000000


	//----- nvinfo : EIATTR_MIN_STACK_SIZE
	.align		4
.L_3:
        /*0018*/ 	.byte	0x04, 0x12
        /*001a*/ 	.short	(.L_5 - .L_4)
	.align		4
.L_4:
        /*001c*/ 	.word	index@(_Z18vecSubScalarKernelPKfPffi)
        /*0020*/ 	.word	0x00000000
.L_5:


//--------------------- .nv.compat                --------------------------
	.section	.nv.compat,"",@"SHT_CUDA_COMPAT_INFO"
	.align	4
        /*0000*/ 	.byte	0x02, 0x09, 0x00, 0x00, 0x02, 0x02, 0x01, 0x00, 0x02, 0x05, 0x05, 0x00, 0x03, 0x07, 0x01, 0x01
        /*0010*/ 	.byte	0x02, 0x03, 0x00, 0x00, 0x02, 0x06, 0x01, 0x00, 0x04, 0x0b, 0x08, 0x00, 0x09, 0x00, 0x00, 0x00
        /*0020*/ 	.byte	0x00, 0x00, 0x00, 0x00


//--------------------- .nv.info._Z18vecSubScalarKernelPKfPffi --------------------------
	.section	.nv.info._Z18vecSubScalarKernelPKfPffi,"",@"SHT_CUDA_INFO"
	.sectionflags	@""
	.align	4


	//----- nvinfo : EIATTR_CUDA_API_VERSION
	.align		4
        /*0000*/ 	.byte	0x04, 0x37
        /*0002*/ 	.short	(.L_7 - .L_6)
.L_6:
        /*0004*/ 	.word	0x00000082


	//----- nvinfo : EIATTR_KPARAM_INFO
	.align		4
.L_7:
        /*0008*/ 	.byte	0x04, 0x17
        /*000a*/ 	.short	(.L_9 - .L_8)
.L_8:
        /*000c*/ 	.word	0x00000000
        /*0010*/ 	.short	0x0003
        /*0012*/ 	.short	0x0014
        /*0014*/ 	.byte	0x00, 0xf0, 0x11, 0x00


	//----- nvinfo : EIATTR_KPARAM_INFO
	.align		4
.L_9:
        /*0018*/ 	.byte	0x04, 0x17
        /*001a*/ 	.short	(.L_11 - .L_10)
.L_10:
        /*001c*/ 	.word	0x00000000
        /*0020*/ 	.short	0x0002
        /*0022*/ 	.short	0x0010
        /*0024*/ 	.byte	0x00, 0xf0, 0x11, 0x00


	//----- nvinfo : EIATTR_KPARAM_INFO
	.align		4
.L_11:
        /*0028*/ 	.byte	0x04, 0x17
        /*002a*/ 	.short	(.L_13 - .L_12)
.L_12:
        /*002c*/ 	.word	0x00000000
        /*0030*/ 	.short	0x0001
        /*0032*/ 	.short	0x0008
        /*0034*/ 	.byte	0x00, 0xf5, 0x21, 0x00


	//----- nvinfo : EIATTR_KPARAM_INFO
	.align		4
.L_13:
        /*0038*/ 	.byte	0x04, 0x17
        /*003a*/ 	.short	(.L_15 - .L_14)
.L_14:
        /*003c*/ 	.word	0x00000000
        /*0040*/ 	.short	0x0000
        /*0042*/ 	.short	0x0000
        /*0044*/ 	.byte	0x00, 0xf5, 0x21, 0x00


	//----- nvinfo : EIATTR_SPARSE_MMA_MASK
	.align		4
.L_15:
        /*0048*/ 	.byte	0x03, 0x50
        /*004a*/ 	.short	0x0000


	//----- nvinfo : EIATTR_MAXREG_COUNT
	.align		4
        /*004c*/ 	.byte	0x03, 0x1b
        /*004e*/ 	.short	0x00ff


	//----- nvinfo : EIATTR_MERCURY_ISA_VERSION
	.align		4
        /*0050*/ 	.byte	0x03, 0x5f
        /*0052*/ 	.short	0x0101


	//----- nvinfo : EIATTR_VRC_CTA_INIT_COUNT
	.align		4
        /*0054*/ 	.byte	0x02, 0x4a
	.zero		1
	.zero		1


	//----- nvinfo : EIATTR_EXIT_INSTR_OFFSETS
	.align		4
        /*0058*/ 	.byte	0x04, 0x1c
        /*005a*/ 	.short	(.L_17 - .L_16)


	//   ....[0]....
.L_16:
        /*005c*/ 	.word	0x00000070


	//   ....[1]....
        /*0060*/ 	.word	0x00000110


	//----- nvinfo : EIATTR_CBANK_PARAM_SIZE
	.align		4
.L_17:
        /*0064*/ 	.byte	0x03, 0x19
        /*0066*/ 	.short	0x0018


	//----- nvinfo : EIATTR_PARAM_CBANK
	.align		4
        /*0068*/ 	.byte	0x04, 0x0a
        /*006a*/ 	.short	(.L_19 - .L_18)
	.align		4
.L_18:
        /*006c*/ 	.word	index@(.nv.constant0._Z18vecSubScalarKernelPKfPffi)
        /*0070*/ 	.short	0x0380
        /*0072*/ 	.short	0x0018


	//----- nvinfo : EIATTR_SW_WAR
	.align		4
.L_19:
        /*0074*/ 	.byte	0x04, 0x36
        /*0076*/ 	.short	(.L_21 - .L_20)
.L_20:
        /*0078*/ 	.word	0x00000008
.L_21:


//--------------------- .nv.callgraph             --------------------------
	.section	.nv.callgraph,"",@"SHT_CUDA_CALLGRAPH"
	.align	4
	.sectionentsize	8
	.align		4
        /*0000*/ 	.word	0x00000000
	.align		4
        /*0004*/ 	.word	0xffffffff
	.align		4
        /*0008*/ 	.word	0x00000000
	.align		4
        /*000c*/ 	.word	0xfffffffe
	.align		4
        /*0010*/ 	.word	0x00000000
	.align		4
        /*0014*/ 	.word	0xfffffffd
	.align		4
        /*0018*/ 	.word	0x00000000
	.align		4
        /*001c*/ 	.word	0xfffffffc


//--------------------- .text._Z18vecSubScalarKernelPKfPffi --------------------------
	.section	.text._Z18vecSubScalarKernelPKfPffi,"ax",@progbits
	.align	128
        .global         _Z18vecSubScalarKernelPKfPffi
        .type           _Z18vecSubScalarKernelPKfPffi,@function
        .size           _Z18vecSubScalarKernelPKfPffi,(.L_x_1 - _Z18vecSubScalarKernelPKfPffi)
        .other          _Z18vecSubScalarKernelPKfPffi,@"STO_CUDA_ENTRY STV_DEFAULT"
_Z18vecSubScalarKernelPKfPffi:
.text._Z18vecSubScalarKernelPKfPffi:
[----:B------:R-:W-:Y:S01]  /*0000*/  LDC R1, c[0x0][0x37c] ;  /* 0x0000df00ff017b82 */ /* 0x000fe20000000800 */
[----:B------:R-:W0:Y:S07]  /*0010*/  S2R R0, SR_TID.X ;  /* 0x0000000000007919 */ /* 0x000e2e0000002100 */
[----:B------:R-:W0:Y:S01]  /*0020*/  S2UR UR4, SR_CTAID.X ;  /* 0x00000000000479c3 */ /* 0x000e220000002500 */
[----:B------:R-:W1:Y:S07]  /*0030*/  LDCU UR5, c[0x0][0x394] ;  /* 0x00007280ff0577ac */ /* 0x000e6e0008000800 */
[----:B------:R-:W0:Y:S02]  /*0040*/  LDC R7, c[0x0][0x360] ;  /* 0x0000d800ff077b82 */ /* 0x000e240000000800 */
[----:B0-----:R-:W-:-:S05]  /*0050*/  IMAD R7, R7, UR4, R0 ;  /* 0x0000000407077c24 */ /* 0x001fca000f8e0200 */
[----:B-1----:R-:W-:-:S13]  /*0060*/  ISETP.GE.AND P0, PT, R7, UR5, PT ;  /* 0x0000000507007c0c */ /* 0x002fda000bf06270 */
[----:B------:R-:W-:Y:S05]  /*0070*/  @P0 EXIT ;  /* 0x000000000000094d */ /* 0x000fea0003800000 */
[----:B------:R-:W0:Y:S01]  /*0080*/  LDC.64 R2, c[0x0][0x380] ;  /* 0x0000e000ff027b82 */ /* 0x000e220000000a00 */
[----:B------:R-:W1:Y:S01]  /*0090*/  LDCU.64 UR4, c[0x0][0x358] ;  /* 0x00006b00ff0477ac */ /* 0x000e620008000a00 */
[----:B------:R-:W2:Y:S06]  /*00a0*/  LDCU UR6, c[0x0][0x390] ;  /* 0x00007200ff0677ac */ /* 0x000eac0008000800 */
[----:B------:R-:W3:Y:S01]  /*00b0*/  LDC.64 R4, c[0x0][0x388] ;  /* 0x0000e200ff047b82 */ /* 0x000ee20000000a00 */
[----:B0-----:R-:W-:-:S06]  /*00c0*/  IMAD.WIDE R2, R7, 0x4, R2 ;  /* 0x0000000407027825 */ /* 0x001fcc00078e0202 */
[----:B-1----:R-:W2:Y:S01]  /*00d0*/  LDG.E R2, desc[UR4][R2.64] ;  /* 0x0000000402027981 */ /* 0x002ea2000c1e1900 */
[----:B---3--:R-:W-:-:S04]  /*00e0*/  IMAD.WIDE R4, R7, 0x4, R4 ;  /* 0x0000000407047825 */ /* 0x008fc800078e0204 */
[----:B--2---:R-:W-:-:S05]  /*00f0*/  FADD R7, R2, -UR6 ;  /* 0x8000000602077e21 */ /* 0x004fca0008000000 */
[----:B------:R-:W-:Y:S01]  /*0100*/  STG.E desc[UR4][R4.64], R7 ;  /* 0x0000000704007986 */ /* 0x000fe2000c101904 */
[----:B------:R-:W-:Y:S05]  /*0110*/  EXIT ;  /* 0x000000000000794d */ /* 0x000fea0003800000 */
.L_x_0:
[----:B------:R-:W-:-:S00]  /*0120*/  BRA `(.L_x_0) ;  /* 0xfffffffc00fc7947 */ /* 0x000fc0000383ffff */
[----:B------:R-:W-:-:S00]  /*0130*/  NOP ;  /* 0x0000000000007918 */ /* 0x000fc00000000000 */
        /* <DEDUP_REMOVED lines=12> */
.L_x_1:


//--------------------- .nv.shared.reserved.0     --------------------------
	.section	.nv.shared.reserved.0,"aw",@nobits
	.weak		__nv_reservedSMEM_offset_0_alias
	.size		__nv_reservedSMEM_offset_0_alias, 0, 64
	.other		__nv_reservedSMEM_offset_0_alias,@"STO_CUDA_RESERVED_SHARED STV_DEFAULT"
__nv_reservedSMEM_offset_0_alias:
	.zero		0
	.zero		64


//--------------------- .nv.constant0._Z18vecSubScalarKernelPKfPffi --------------------------
	.section	.nv.constant0._Z18vecSubScalarKernelPKfPffi,"a",@progbits
	.sectionflags	@""
	.align	4
.nv.constant0._Z18vecSubScalarKernelPKfPffi:
	.zero		920


//--------------------- SYMBOLS --------------------------

	.type		.nv.reservedSmem.offset0,@object
	.size		.nv.reservedSmem.offset0,0x4
